	.headerflags	@"EF_CUDA_TEXMODE_UNIFIED EF_CUDA_64BIT_ADDRESS EF_CUDA_SM86 EF_CUDA_VIRTUAL_SM(EF_CUDA_SM86)"
	.elftype	@"ET_EXEC"


//--------------------- .nv.info                  --------------------------
	.section	.nv.info,"",@"SHT_CUDA_INFO"
	.align	4


	//----- nvinfo : EIATTR_REGCOUNT
	.align		4
        /*0000*/ 	.byte	0x04, 0x2f
        /*0002*/ 	.short	(.L_1 - .L_0)
	.align		4
.L_0:
        /*0004*/ 	.word	index@(triton_poi_fused__to_copy_t_19)
        /*0008*/ 	.word	0x00000014


	//----- nvinfo : EIATTR_MIN_STACK_SIZE
	.align		4
.L_1:
        /*000c*/ 	.byte	0x04, 0x12
        /*000e*/ 	.short	(.L_3 - .L_2)
	.align		4
.L_2:
        /*0010*/ 	.word	index@(triton_poi_fused__to_copy_t_19)
        /*0014*/ 	.word	0x00000000


	//----- nvinfo : EIATTR_FRAME_SIZE
	.align		4
.L_3:
        /*0018*/ 	.byte	0x04, 0x11
        /*001a*/ 	.short	(.L_5 - .L_4)
	.align		4
.L_4:
        /*001c*/ 	.word	index@(triton_poi_fused__to_copy_t_19)
        /*0020*/ 	.word	0x00000000


	//----- nvinfo : EIATTR_MIN_STACK_SIZE
	.align		4
.L_5:
        /*0024*/ 	.byte	0x04, 0x12
        /*0026*/ 	.short	(.L_7 - .L_6)
	.align		4
.L_6:
        /*0028*/ 	.word	index@(triton_poi_fused__to_copy_t_19)
        /*002c*/ 	.word	0x00000000
.L_7:


//--------------------- .nv.info.triton_poi_fused__to_copy_t_19 --------------------------
	.section	.nv.info.triton_poi_fused__to_copy_t_19,"",@"SHT_CUDA_INFO"
	.sectionflags	@""
	.align	4


	//----- nvinfo : EIATTR_CUDA_API_VERSION
	.align		4
        /*0000*/ 	.byte	0x04, 0x37
        /*0002*/ 	.short	(.L_9 - .L_8)
.L_8:
        /*0004*/ 	.word	0x0000007c


	//----- nvinfo : EIATTR_SW2861232_WAR
	.align		4
.L_9:
        /*0008*/ 	.byte	0x01, 0x35
	.zero		2


	//----- nvinfo : EIATTR_PARAM_CBANK
	.align		4
        /*000c*/ 	.byte	0x04, 0x0a
        /*000e*/ 	.short	(.L_11 - .L_10)
	.align		4
.L_10:
        /*0010*/ 	.word	index@(.nv.constant0.triton_poi_fused__to_copy_t_19)
        /*0014*/ 	.short	0x0160
        /*0016*/ 	.short	0x0020


	//----- nvinfo : EIATTR_CBANK_PARAM_SIZE
	.align		4
.L_11:
        /*0018*/ 	.byte	0x03, 0x19
        /*001a*/ 	.short	0x0020


	//----- nvinfo : EIATTR_KPARAM_INFO
	.align		4
        /*001c*/ 	.byte	0x04, 0x17
        /*001e*/ 	.short	(.L_13 - .L_12)
.L_12:
        /*0020*/ 	.word	0x00000000
        /*0024*/ 	.short	0x0003
        /*0026*/ 	.short	0x0018
        /*0028*/ 	.byte	0x00, 0xf4, 0x21, 0x00


	//----- nvinfo : EIATTR_KPARAM_INFO
	.align		4
.L_13:
        /*002c*/ 	.byte	0x04, 0x17
        /*002e*/ 	.short	(.L_15 - .L_14)
.L_14:
        /*0030*/ 	.word	0x00000000
        /*0034*/ 	.short	0x0002
        /*0036*/ 	.short	0x0010
        /*0038*/ 	.byte	0x00, 0xf0, 0x11, 0x00


	//----- nvinfo : EIATTR_KPARAM_INFO
	.align		4
.L_15:
        /*003c*/ 	.byte	0x04, 0x17
        /*003e*/ 	.short	(.L_17 - .L_16)
.L_16:
        /*0040*/ 	.word	0x00000000
        /*0044*/ 	.short	0x0001
        /*0046*/ 	.short	0x0008
        /*0048*/ 	.byte	0x00, 0xf4, 0x21, 0x00


	//----- nvinfo : EIATTR_KPARAM_INFO
	.align		4
.L_17:
        /*004c*/ 	.byte	0x04, 0x17
        /*004e*/ 	.short	(.L_19 - .L_18)
.L_18:
        /*0050*/ 	.word	0x00000000
        /*0054*/ 	.short	0x0000
        /*0056*/ 	.short	0x0000
        /*0058*/ 	.byte	0x00, 0xf4, 0x21, 0x00


	//----- nvinfo : EIATTR_MAXREG_COUNT
	.align		4
.L_19:
        /*005c*/ 	.byte	0x03, 0x1b
        /*005e*/ 	.short	0x00ff


	//----- nvinfo : EIATTR_EXIT_INSTR_OFFSETS
	.align		4
        /*0060*/ 	.byte	0x04, 0x1c
        /*0062*/ 	.short	(.L_21 - .L_20)


	//   ....[0]....
.L_20:
        /*0064*/ 	.word	0x00000120


	//----- nvinfo : EIATTR_REQNTID
	.align		4
.L_21:
        /*0068*/ 	.byte	0x04, 0x10
        /*006a*/ 	.short	(.L_23 - .L_22)
.L_22:
        /*006c*/ 	.word	0x00000080
        /*0070*/ 	.word	0x00000001
        /*0074*/ 	.word	0x00000001
.L_23:


//--------------------- .nv.callgraph             --------------------------
	.section	.nv.callgraph,"",@"SHT_CUDA_CALLGRAPH"
	.align	4
	.sectionentsize	8
	.align		4
        /*0000*/ 	.word	0x00000000
	.align		4
        /*0004*/ 	.word	0xffffffff
	.align		4
        /*0008*/ 	.word	0x00000000
	.align		4
        /*000c*/ 	.word	0xfffffffe
	.align		4
        /*0010*/ 	.word	0x00000000
	.align		4
        /*0014*/ 	.word	0xfffffffd
	.align		4
        /*0018*/ 	.word	0x00000000
	.align		4
        /*001c*/ 	.word	0xfffffffc


//--------------------- .nv.rel.action            --------------------------
	.section	.nv.rel.action,"",@"SHT_CUDA_RELOCINFO"
	.align	8
	.sectionentsize	8
        /*0000*/ 	.byte	0x73, 0x00, 0x00, 0x00, 0x00, 0x00, 0x00, 0x00, 0x00, 0x00, 0x00, 0x11, 0x25, 0x00, 0x05, 0x36


//--------------------- .nv.constant0.triton_poi_fused__to_copy_t_19 --------------------------
	.section	.nv.constant0.triton_poi_fused__to_copy_t_19,"a",@progbits
	.sectionflags	@""
	.align	4
.nv.constant0.triton_poi_fused__to_copy_t_19:
	.zero		384


//--------------------- .text.triton_poi_fused__to_copy_t_19 --------------------------
	.section	.text.triton_poi_fused__to_copy_t_19,"ax",@progbits
	.sectioninfo	@"SHI_REGISTERS=20"
	.align	128
        .global         triton_poi_fused__to_copy_t_19
        .type           triton_poi_fused__to_copy_t_19,@function
        .size           triton_poi_fused__to_copy_t_19,(.L_x_1 - triton_poi_fused__to_copy_t_19)
        .other          triton_poi_fused__to_copy_t_19,@"STO_CUDA_ENTRY STV_DEFAULT"
triton_poi_fused__to_copy_t_19:
.text.triton_poi_fused__to_copy_t_19:
[----:B------:R-:W-:Y:S02]  /*0000*/  IMAD.MOV.U32 R1, RZ, RZ, c[0x0][0x28] ;  /* 0x00000a00ff017624 */ /* 0x000fe400078e00ff */
[----:B------:R-:W0:Y:S01]  /*0010*/  S2R R0, SR_TID.X ;  /* 0x0000000000007919 */ /* 0x000e220000002100 */
[----:B------:R-:W-:Y:S01]  /*0020*/  MOV R5, 0x4 ;  /* 0x0000000400057802 */ /* 0x000fe20000000f00 */
[----:B------:R-:W-:Y:S02]  /*0030*/  ULDC.64 UR4, c[0x0][0x118] ;  /* 0x0000460000047ab9 */ /* 0x000fe40000000a00 */
[----:B------:R-:W1:Y:S01]  /*0040*/  S2R R3, SR_CTAID.X ;  /* 0x0000000000037919 */ /* 0x000e620000002500 */
[----:B0-----:R-:W-:-:S05]  /*0050*/  IMAD.SHL.U32 R0, R0, 0x8, RZ ;  /* 0x0000000800007824 */ /* 0x001fca00078e00ff */
[----:B------:R-:W-:-:S05]  /*0060*/  LOP3.LUT R0, R0, 0x3f8, RZ, 0xc0, !PT ;  /* 0x000003f800007812 */ /* 0x000fca00078ec0ff */
[----:B-1----:R-:W-:-:S04]  /*0070*/  IMAD R0, R3, 0x400, R0 ;  /* 0x0000040003007824 */ /* 0x002fc800078e0200 */
[----:B------:R-:W-:-:S05]  /*0080*/  IMAD.WIDE R2, R0, R5, c[0x0][0x160] ;  /* 0x0000580000027625 */ /* 0x000fca00078e0205 */
[----:B------:R-:W2:Y:S04]  /*0090*/  LDG.E.128 R4, [R2.64] ;  /* 0x0000000402047981 */ /* 0x000ea8000c1e1d00 */
[----:B------:R-:W3:Y:S01]  /*00a0*/  LDG.E.128 R8, [R2.64+0x10] ;  /* 0x0000100402087981 */ /* 0x000ee2000c1e1d00 */
[----:B------:R-:W-:Y:S02]  /*00b0*/  MOV R17, 0x2 ;  /* 0x0000000200117802 */ /* 0x000fe40000000f00 */
[----:B--2---:R-:W-:-:S03]  /*00c0*/  F2FP.BF16.PACK_AB R12, R5, R4 ;  /* 0x00000004050c723e */ /* 0x004fc600000010ff */
[----:B------:R-:W-:Y:S01]  /*00d0*/  IMAD.WIDE R4, R0, R17, c[0x0][0x168] ;  /* 0x00005a0000047625 */ /* 0x000fe200078e0211 */
[----:B------:R-:W-:Y:S02]  /*00e0*/  F2FP.BF16.PACK_AB R13, R7, R6 ;  /* 0x00000006070d723e */ /* 0x000fe400000010ff */
[----:B---3--:R-:W-:Y:S02]  /*00f0*/  F2FP.BF16.PACK_AB R14, R9, R8 ;  /* 0x00000008090e723e */ /* 0x008fe400000010ff */
[----:B------:R-:W-:-:S05]  /*0100*/  F2FP.BF16.PACK_AB R15, R11, R10 ;  /* 0x0000000a0b0f723e */ /* 0x000fca00000010ff */
[----:B------:R-:W-:Y:S01]  /*0110*/  STG.E.128 [R4.64], R12 ;  /* 0x0000000c04007986 */ /* 0x000fe2000c101d04 */
[----:B------:R-:W-:Y:S05]  /*0120*/  EXIT ;  /* 0x000000000000794d */ /* 0x000fea0003800000 */
.L_x_0:
[----:B------:R-:W-:-:S00]  /*0130*/  BRA `(.L_x_0) ;  /* 0xfffffff000007947 */ /* 0x000fc0000383ffff */
[----:B------:R-:W-:-:S00]  /*0140*/  NOP ;  /* 0x0000000000007918 */ /* 0x000fc00000000000 */
        /* <DEDUP_REMOVED lines=11> */
.L_x_1:
